//
// Generated by NVIDIA NVVM Compiler
//
// Compiler Build ID: CL-36424714
// Cuda compilation tools, release 13.0, V13.0.88
// Based on NVVM 20.0.0
//

.version 9.0
.target sm_100
.address_size 64

	// .globl	_Z11multiplyMtxPiS_S_S_

.visible .entry _Z11multiplyMtxPiS_S_S_(
	.param .u64 .ptr .align 1 _Z11multiplyMtxPiS_S_S__param_0,
	.param .u64 .ptr .align 1 _Z11multiplyMtxPiS_S_S__param_1,
	.param .u64 .ptr .align 1 _Z11multiplyMtxPiS_S_S__param_2,
	.param .u64 .ptr .align 1 _Z11multiplyMtxPiS_S_S__param_3
)
{
	.reg .pred 	%p<2>;
	.reg .b32 	%r<6>;
	.reg .b64 	%rd<13>;

	ld.param.u64 	%rd1, [_Z11multiplyMtxPiS_S_S__param_0];
	ld.param.u64 	%rd2, [_Z11multiplyMtxPiS_S_S__param_1];
	ld.param.u64 	%rd3, [_Z11multiplyMtxPiS_S_S__param_2];
	ld.param.u64 	%rd4, [_Z11multiplyMtxPiS_S_S__param_3];
	cvta.to.global.u64 	%rd5, %rd4;
	mov.u32 	%r1, %ctaid.x;
	ld.global.u32 	%r2, [%rd5];
	setp.ge.s32 	%p1, %r1, %r2;
	@%p1 bra 	$L__BB0_2;
	cvta.to.global.u64 	%rd6, %rd1;
	cvta.to.global.u64 	%rd7, %rd2;
	cvta.to.global.u64 	%rd8, %rd3;
	mul.wide.u32 	%rd9, %r1, 4;
	add.s64 	%rd10, %rd6, %rd9;
	ld.global.u32 	%r3, [%rd10];
	add.s64 	%rd11, %rd7, %rd9;
	ld.global.u32 	%r4, [%rd11];
	mul.lo.s32 	%r5, %r4, %r3;
	add.s64 	%rd12, %rd8, %rd9;
	st.global.u32 	[%rd12], %r5;
$L__BB0_2:
	ret;

}


// ===== COMPILED SASS (sm_100) =====

	.target	sm_100

	.elftype	@"ET_EXEC"


//--------------------- .note.nv.tkinfo           --------------------------
	.section	.note.nv.tkinfo,"",@"SHT_NOTE"
	.sectionflags	@"SHF_NOTE_NV_TKINFO"
	.tkinfo
        /*0018*/ 	.word	0x00000002
        /*0030*/ 	.string	""
        /*0030*/ 	.string	"ptxas"
        /*0030*/ 	.string	"Cuda compilation tools, release 13.0, V13.0.88"
        /*0030*/ 	.string	"Build cuda_13.0.r13.0/compiler.36424714_0"
        /*0030*/ 	.string	"-arch sm_100 -m 64 "



//--------------------- .note.nv.cuinfo           --------------------------
	.section	.note.nv.cuinfo,"",@"SHT_NOTE"
	.sectionflags	@"SHF_NOTE_NV_CUINFO"
        /*0018*/ 	.short	0x0002
        /*001a*/ 	.short	0x0064
        /*001c*/ 	.short	0x0082
	.zero		2


//--------------------- .nv.info                  --------------------------
	.section	.nv.info,"",@"SHT_CUDA_INFO"
	.align	4


	//----- nvinfo : EIATTR_REGCOUNT
	.align		4
        /*0000*/ 	.byte	0x04, 0x2f
        /*0002*/ 	.short	(.L_1 - .L_0)
	.align		4
.L_0:
        /*0004*/ 	.word	index@(_Z11multiplyMtxPiS_S_S_)
        /*0008*/ 	.word	0x0000000c


	//----- nvinfo : EIATTR_FRAME_SIZE
	.align		4
.L_1:
        /*000c*/ 	.byte	0x04, 0x11
        /*000e*/ 	.short	(.L_3 - .L_2)
	.align		4
.L_2:
        /*0010*/ 	.word	index@(_Z11multiplyMtxPiS_S_S_)
        /*0014*/ 	.word	0x00000000


	//----- nvinfo : EIATTR_MIN_STACK_SIZE
	.align		4
.L_3:
        /*0018*/ 	.byte	0x04, 0x12
        /*001a*/ 	.short	(.L_5 - .L_4)
	.align		4
.L_4:
        /*001c*/ 	.word	index@(_Z11multiplyMtxPiS_S_S_)
        /*0020*/ 	.word	0x00000000
.L_5:


//--------------------- .nv.compat                --------------------------
	.section	.nv.compat,"",@"SHT_CUDA_COMPAT_INFO"
	.align	4
        /*0000*/ 	.byte	0x02, 0x09, 0x00, 0x00, 0x02, 0x02, 0x01, 0x00, 0x02, 0x05, 0x05, 0x00, 0x03, 0x07, 0x01, 0x01
        /*0010*/ 	.byte	0x02, 0x03, 0x00, 0x00, 0x02, 0x06, 0x01, 0x00, 0x04, 0x0b, 0x08, 0x00, 0x09, 0x00, 0x00, 0x00
        /*0020*/ 	.byte	0x00, 0x00, 0x00, 0x00


//--------------------- .nv.info._Z11multiplyMtxPiS_S_S_ --------------------------
	.section	.nv.info._Z11multiplyMtxPiS_S_S_,"",@"SHT_CUDA_INFO"
	.sectionflags	@""
	.align	4


	//----- nvinfo : EIATTR_CUDA_API_VERSION
	.align		4
        /*0000*/ 	.byte	0x04, 0x37
        /*0002*/ 	.short	(.L_7 - .L_6)
.L_6:
        /*0004*/ 	.word	0x00000082


	//----- nvinfo : EIATTR_KPARAM_INFO
	.align		4
.L_7:
        /*0008*/ 	.byte	0x04, 0x17
        /*000a*/ 	.short	(.L_9 - .L_8)
.L_8:
        /*000c*/ 	.word	0x00000000
        /*0010*/ 	.short	0x0003
        /*0012*/ 	.short	0x0018
        /*0014*/ 	.byte	0x00, 0xf5, 0x21, 0x00


	//----- nvinfo : EIATTR_KPARAM_INFO
	.align		4
.L_9:
        /*0018*/ 	.byte	0x04, 0x17
        /*001a*/ 	.short	(.L_11 - .L_10)
.L_10:
        /*001c*/ 	.word	0x00000000
        /*0020*/ 	.short	0x0002
        /*0022*/ 	.short	0x0010
        /*0024*/ 	.byte	0x00, 0xf5, 0x21, 0x00


	//----- nvinfo : EIATTR_KPARAM_INFO
	.align		4
.L_11:
        /*0028*/ 	.byte	0x04, 0x17
        /*002a*/ 	.short	(.L_13 - .L_12)
.L_12:
        /*002c*/ 	.word	0x00000000
        /*0030*/ 	.short	0x0001
        /*0032*/ 	.short	0x0008
        /*0034*/ 	.byte	0x00, 0xf5, 0x21, 0x00


	//----- nvinfo : EIATTR_KPARAM_INFO
	.align		4
.L_13:
        /*0038*/ 	.byte	0x04, 0x17
        /*003a*/ 	.short	(.L_15 - .L_14)
.L_14:
        /*003c*/ 	.word	0x00000000
        /*0040*/ 	.short	0x0000
        /*0042*/ 	.short	0x0000
        /*0044*/ 	.byte	0x00, 0xf5, 0x21, 0x00


	//----- nvinfo : EIATTR_SPARSE_MMA_MASK
	.align		4
.L_15:
        /*0048*/ 	.byte	0x03, 0x50
        /*004a*/ 	.short	0x0000


	//----- nvinfo : EIATTR_MAXREG_COUNT
	.align		4
        /*004c*/ 	.byte	0x03, 0x1b
        /*004e*/ 	.short	0x00ff


	//----- nvinfo : EIATTR_MERCURY_ISA_VERSION
	.align		4
        /*0050*/ 	.byte	0x03, 0x5f
        /*0052*/ 	.short	0x0101


	//----- nvinfo : EIATTR_VRC_CTA_INIT_COUNT
	.align		4
        /*0054*/ 	.byte	0x02, 0x4a
	.zero		1
	.zero		1


	//----- nvinfo : EIATTR_EXIT_INSTR_OFFSETS
	.align		4
        /*0058*/ 	.byte	0x04, 0x1c
        /*005a*/ 	.short	(.L_17 - .L_16)


	//   ....[0]....
.L_16:
        /*005c*/ 	.word	0x00000060


	//   ....[1]....
        /*0060*/ 	.word	0x00000110


	//----- nvinfo : EIATTR_CBANK_PARAM_SIZE
	.align		4
.L_17:
        /*0064*/ 	.byte	0x03, 0x19
        /*0066*/ 	.short	0x0020


	//----- nvinfo : EIATTR_PARAM_CBANK
	.align		4
        /*0068*/ 	.byte	0x04, 0x0a
        /*006a*/ 	.short	(.L_19 - .L_18)
	.align		4
.L_18:
        /*006c*/ 	.word	index@(.nv.constant0._Z11multiplyMtxPiS_S_S_)
        /*0070*/ 	.short	0x0380
        /*0072*/ 	.short	0x0020


	//----- nvinfo : EIATTR_SW_WAR
	.align		4
.L_19:
        /*0074*/ 	.byte	0x04, 0x36
        /*0076*/ 	.short	(.L_21 - .L_20)
.L_20:
        /*0078*/ 	.word	0x00000008
.L_21:


//--------------------- .nv.callgraph             --------------------------
	.section	.nv.callgraph,"",@"SHT_CUDA_CALLGRAPH"
	.align	4
	.sectionentsize	8
	.align		4
        /*0000*/ 	.word	0x00000000
	.align		4
        /*0004*/ 	.word	0xffffffff
	.align		4
        /*0008*/ 	.word	0x00000000
	.align		4
        /*000c*/ 	.word	0xfffffffe
	.align		4
        /*0010*/ 	.word	0x00000000
	.align		4
        /*0014*/ 	.word	0xfffffffd
	.align		4
        /*0018*/ 	.word	0x00000000
	.align		4
        /*001c*/ 	.word	0xfffffffc


//--------------------- .text._Z11multiplyMtxPiS_S_S_ --------------------------
	.section	.text._Z11multiplyMtxPiS_S_S_,"ax",@progbits
	.align	128
        .global         _Z11multiplyMtxPiS_S_S_
        .type           _Z11multiplyMtxPiS_S_S_,@function
        .size           _Z11multiplyMtxPiS_S_S_,(.L_x_1 - _Z11multiplyMtxPiS_S_S_)
        .other          _Z11multiplyMtxPiS_S_S_,@"STO_CUDA_ENTRY STV_DEFAULT"
_Z11multiplyMtxPiS_S_S_:
.text._Z11multiplyMtxPiS_S_S_:
[----:B------:R-:W-:Y:S08]  /*0000*/  LDC R1, c[0x0][0x37c] ;  /* 0x0000df00ff017b82 */ /* 0x000ff00000000800 */
[----:B------:R-:W0:Y:S01]  /*0010*/  LDC.64 R2, c[0x0][0x398] ;  /* 0x0000e600ff027b82 */ /* 0x000e220000000a00 */
[----:B------:R-:W0:Y:S02]  /*0020*/  LDCU.64 UR4, c[0x0][0x358] ;  /* 0x00006b00ff0477ac */ /* 0x000e240008000a00 */
[----:B0-----:R-:W2:Y:S01]  /*0030*/  LDG.E R2, desc[UR4][R2.64] ;  /* 0x0000000402027981 */ /* 0x001ea2000c1e1900 */
[----:B------:R-:W2:Y:S02]  /*0040*/  S2R R9, SR_CTAID.X ;  /* 0x0000000000097919 */ /* 0x000ea40000002500 */
[----:B--2---:R-:W-:-:S13]  /*0050*/  ISETP.GE.AND P0, PT, R9, R2, PT ;  /* 0x000000020900720c */ /* 0x004fda0003f06270 */
[----:B------:R-:W-:Y:S05]  /*0060*/  @P0 EXIT ;  /* 0x000000000000094d */ /* 0x000fea0003800000 */
[----:B------:R-:W0:Y:S08]  /*0070*/  LDC.64 R2, c[0x0][0x380] ;  /* 0x0000e000ff027b82 */ /* 0x000e300000000a00 */
[----:B------:R-:W1:Y:S08]  /*0080*/  LDC.64 R4, c[0x0][0x388] ;  /* 0x0000e200ff047b82 */ /* 0x000e700000000a00 */
[----:B------:R-:W2:Y:S01]  /*0090*/  LDC.64 R6, c[0x0][0x390] ;  /* 0x0000e400ff067b82 */ /* 0x000ea20000000a00 */
[----:B0-----:R-:W-:-:S06]  /*00a0*/  IMAD.WIDE.U32 R2, R9, 0x4, R2 ;  /* 0x0000000409027825 */ /* 0x001fcc00078e0002 */
[----:B------:R-:W3:Y:S01]  /*00b0*/  LDG.E R2, desc[UR4][R2.64] ;  /* 0x0000000402027981 */ /* 0x000ee2000c1e1900 */
[----:B-1----:R-:W-:-:S06]  /*00c0*/  IMAD.WIDE.U32 R4, R9, 0x4, R4 ;  /* 0x0000000409047825 */ /* 0x002fcc00078e0004 */
[----:B------:R-:W3:Y:S01]  /*00d0*/  LDG.E R5, desc[UR4][R4.64] ;  /* 0x0000000404057981 */ /* 0x000ee2000c1e1900 */
[----:B--2---:R-:W-:-:S04]  /*00e0*/  IMAD.WIDE.U32 R6, R9, 0x4, R6 ;  /* 0x0000000409067825 */ /* 0x004fc800078e0006 */
[----:B---3--:R-:W-:-:S05]  /*00f0*/  IMAD R9, R2, R5, RZ ;  /* 0x0000000502097224 */ /* 0x008fca00078e02ff */
[----:B------:R-:W-:Y:S01]  /*0100*/  STG.E desc[UR4][R6.64], R9 ;  /* 0x0000000906007986 */ /* 0x000fe2000c101904 */
[----:B------:R-:W-:Y:S05]  /*0110*/  EXIT ;  /* 0x000000000000794d */ /* 0x000fea0003800000 */
.L_x_0:
[----:B------:R-:W-:-:S00]  /*0120*/  BRA `(.L_x_0) ;  /* 0xfffffffc00fc7947 */ /* 0x000fc0000383ffff */
[----:B------:R-:W-:-:S00]  /*0130*/  NOP ;  /* 0x0000000000007918 */ /* 0x000fc00000000000 */
        /* <DEDUP_REMOVED lines=12> */
.L_x_1:


//--------------------- .nv.shared.reserved.0     --------------------------
	.section	.nv.shared.reserved.0,"aw",@nobits
	.weak		__nv_reservedSMEM_offset_0_alias
	.size		__nv_reservedSMEM_offset_0_alias, 0, 64
	.other		__nv_reservedSMEM_offset_0_alias,@"STO_CUDA_RESERVED_SHARED STV_DEFAULT"
__nv_reservedSMEM_offset_0_alias:
	.zero		0
	.zero		64


//--------------------- .nv.constant0._Z11multiplyMtxPiS_S_S_ --------------------------
	.section	.nv.constant0._Z11multiplyMtxPiS_S_S_,"a",@progbits
	.sectionflags	@""
	.align	4
.nv.constant0._Z11multiplyMtxPiS_S_S_:
	.zero		928


//--------------------- SYMBOLS --------------------------

	.type		.nv.reservedSmem.offset0,@object
	.size		.nv.reservedSmem.offset0,0x4
